	.headerflags	@"EF_CUDA_TEXMODE_UNIFIED EF_CUDA_64BIT_ADDRESS EF_CUDA_ACCELERATORS EF_CUDA_SM90 EF_CUDA_VIRTUAL_SM(EF_CUDA_SM90)"
	.elftype	@"ET_EXEC"


//--------------------- .nv.info                  --------------------------
	.section	.nv.info,"",@"SHT_CUDA_INFO"
	.align	4


	//----- nvinfo : EIATTR_REGCOUNT
	.align		4
        /*0000*/ 	.byte	0x04, 0x2f
        /*0002*/ 	.short	(.L_1 - .L_0)
	.align		4
.L_0:
        /*0004*/ 	.word	index@(triton_poi_fused_abs_div_maximum_sub_2)
        /*0008*/ 	.word	0x00000012


	//----- nvinfo : EIATTR_MIN_STACK_SIZE
	.align		4
.L_1:
        /*000c*/ 	.byte	0x04, 0x12
        /*000e*/ 	.short	(.L_3 - .L_2)
	.align		4
.L_2:
        /*0010*/ 	.word	index@(triton_poi_fused_abs_div_maximum_sub_2)
        /*0014*/ 	.word	0x00000000


	//----- nvinfo : EIATTR_FRAME_SIZE
	.align		4
.L_3:
        /*0018*/ 	.byte	0x04, 0x11
        /*001a*/ 	.short	(.L_5 - .L_4)
	.align		4
.L_4:
        /*001c*/ 	.word	index@(triton_poi_fused_abs_div_maximum_sub_2)
        /*0020*/ 	.word	0x00000000


	//----- nvinfo : EIATTR_MIN_STACK_SIZE
	.align		4
.L_5:
        /*0024*/ 	.byte	0x04, 0x12
        /*0026*/ 	.short	(.L_7 - .L_6)
	.align		4
.L_6:
        /*0028*/ 	.word	index@(triton_poi_fused_abs_div_maximum_sub_2)
        /*002c*/ 	.word	0x00000000
.L_7:


//--------------------- .nv.info.triton_poi_fused_abs_div_maximum_sub_2 --------------------------
	.section	.nv.info.triton_poi_fused_abs_div_maximum_sub_2,"",@"SHT_CUDA_INFO"
	.sectionflags	@""
	.align	4


	//----- nvinfo : EIATTR_CUDA_API_VERSION
	.align		4
        /*0000*/ 	.byte	0x04, 0x37
        /*0002*/ 	.short	(.L_9 - .L_8)
.L_8:
        /*0004*/ 	.word	0x0000007c


	//----- nvinfo : EIATTR_KPARAM_INFO
	.align		4
.L_9:
        /*0008*/ 	.byte	0x04, 0x17
        /*000a*/ 	.short	(.L_11 - .L_10)
.L_10:
        /*000c*/ 	.word	0x00000000
        /*0010*/ 	.short	0x0005
        /*0012*/ 	.short	0x0028
        /*0014*/ 	.byte	0x00, 0xf0, 0x11, 0x00


	//----- nvinfo : EIATTR_KPARAM_INFO
	.align		4
.L_11:
        /*0018*/ 	.byte	0x04, 0x17
        /*001a*/ 	.short	(.L_13 - .L_12)
.L_12:
        /*001c*/ 	.word	0x00000000
        /*0020*/ 	.short	0x0004
        /*0022*/ 	.short	0x0020
        /*0024*/ 	.byte	0x00, 0xf4, 0x21, 0x00


	//----- nvinfo : EIATTR_KPARAM_INFO
	.align		4
.L_13:
        /*0028*/ 	.byte	0x04, 0x17
        /*002a*/ 	.short	(.L_15 - .L_14)
.L_14:
        /*002c*/ 	.word	0x00000000
        /*0030*/ 	.short	0x0003
        /*0032*/ 	.short	0x0018
        /*0034*/ 	.byte	0x00, 0xf4, 0x21, 0x00


	//----- nvinfo : EIATTR_KPARAM_INFO
	.align		4
.L_15:
        /*0038*/ 	.byte	0x04, 0x17
        /*003a*/ 	.short	(.L_17 - .L_16)
.L_16:
        /*003c*/ 	.word	0x00000000
        /*0040*/ 	.short	0x0002
        /*0042*/ 	.short	0x0010
        /*0044*/ 	.byte	0x00, 0xf4, 0x21, 0x00


	//----- nvinfo : EIATTR_KPARAM_INFO
	.align		4
.L_17:
        /*0048*/ 	.byte	0x04, 0x17
        /*004a*/ 	.short	(.L_19 - .L_18)
.L_18:
        /*004c*/ 	.word	0x00000000
        /*0050*/ 	.short	0x0001
        /*0052*/ 	.short	0x0008
        /*0054*/ 	.byte	0x00, 0xf4, 0x21, 0x00


	//----- nvinfo : EIATTR_KPARAM_INFO
	.align		4
.L_19:
        /*0058*/ 	.byte	0x04, 0x17
        /*005a*/ 	.short	(.L_21 - .L_20)
.L_20:
        /*005c*/ 	.word	0x00000000
        /*0060*/ 	.short	0x0000
        /*0062*/ 	.short	0x0000
        /*0064*/ 	.byte	0x00, 0xf4, 0x21, 0x00


	//----- nvinfo : EIATTR_SPARSE_MMA_MASK
	.align		4
.L_21:
        /*0068*/ 	.byte	0x03, 0x50
        /*006a*/ 	.short	0x0000


	//----- nvinfo : EIATTR_MAXREG_COUNT
	.align		4
        /*006c*/ 	.byte	0x03, 0x1b
        /*006e*/ 	.short	0x00ff


	//----- nvinfo : EIATTR_EXIT_INSTR_OFFSETS
	.align		4
        /*0070*/ 	.byte	0x04, 0x1c
        /*0072*/ 	.short	(.L_23 - .L_22)


	//   ....[0]....
.L_22:
        /*0074*/ 	.word	0x000002a0


	//   ....[1]....
        /*0078*/ 	.word	0x000002c0


	//----- nvinfo : EIATTR_REQNTID
	.align		4
.L_23:
        /*007c*/ 	.byte	0x04, 0x10
        /*007e*/ 	.short	(.L_25 - .L_24)
.L_24:
        /*0080*/ 	.word	0x00000020
        /*0084*/ 	.word	0x00000001
        /*0088*/ 	.word	0x00000001


	//----- nvinfo : EIATTR_CBANK_PARAM_SIZE
	.align		4
.L_25:
        /*008c*/ 	.byte	0x03, 0x19
        /*008e*/ 	.short	0x002c


	//----- nvinfo : EIATTR_PARAM_CBANK
	.align		4
        /*0090*/ 	.byte	0x04, 0x0a
        /*0092*/ 	.short	(.L_27 - .L_26)
	.align		4
.L_26:
        /*0094*/ 	.word	index@(.nv.constant0.triton_poi_fused_abs_div_maximum_sub_2)
        /*0098*/ 	.short	0x0210
        /*009a*/ 	.short	0x002c


	//----- nvinfo : EIATTR_SW_WAR
	.align		4
.L_27:
        /*009c*/ 	.byte	0x04, 0x36
        /*009e*/ 	.short	(.L_29 - .L_28)
.L_28:
        /*00a0*/ 	.word	0x00000008
.L_29:


//--------------------- .nv.callgraph             --------------------------
	.section	.nv.callgraph,"",@"SHT_CUDA_CALLGRAPH"
	.align	4
	.sectionentsize	8
	.align		4
        /*0000*/ 	.word	0x00000000
	.align		4
        /*0004*/ 	.word	0xffffffff
	.align		4
        /*0008*/ 	.word	0x00000000
	.align		4
        /*000c*/ 	.word	0xfffffffe
	.align		4
        /*0010*/ 	.word	0x00000000
	.align		4
        /*0014*/ 	.word	0xfffffffd
	.align		4
        /*0018*/ 	.word	0x00000000
	.align		4
        /*001c*/ 	.word	0xfffffffc


//--------------------- .text.triton_poi_fused_abs_div_maximum_sub_2 --------------------------
	.section	.text.triton_poi_fused_abs_div_maximum_sub_2,"ax",@progbits
	.align	128
        .global         triton_poi_fused_abs_div_maximum_sub_2
        .type           triton_poi_fused_abs_div_maximum_sub_2,@function
        .size           triton_poi_fused_abs_div_maximum_sub_2,(.L_x_1 - triton_poi_fused_abs_div_maximum_sub_2)
        .other          triton_poi_fused_abs_div_maximum_sub_2,@"STO_CUDA_ENTRY STV_DEFAULT"
triton_poi_fused_abs_div_maximum_sub_2:
.text.triton_poi_fused_abs_div_maximum_sub_2:
[----:B------:R-:W0:Y:S01]  /*0000*/  LDC R1, c[0x0][0x28] ;  /* 0x00000a00ff017b82 */ /* 0x000e220000000800 */
[----:B------:R-:W1:Y:S07]  /*0010*/  S2R R14, SR_TID.X ;  /* 0x00000000000e7919 */ /* 0x000e6e0000002100 */
[----:B------:R-:W2:Y:S01]  /*0020*/  LDC.64 R4, c[0x0][0x218] ;  /* 0x00008600ff047b82 */ /* 0x000ea20000000a00 */
[----:B------:R-:W-:Y:S01]  /*0030*/  HFMA2.MMA R10, -RZ, RZ, 0, 0 ;  /* 0x00000000ff0a7435 */ /* 0x000fe200000001ff */
[----:B------:R-:W-:Y:S01]  /*0040*/  ULDC.64 UR4, c[0x0][0x208] ;  /* 0x0000820000047ab9 */ /* 0x000fe20000000a00 */
[----:B------:R-:W3:Y:S05]  /*0050*/  S2R R11, SR_CTAID.X ;  /* 0x00000000000b7919 */ /* 0x000eea0000002500 */
[----:B------:R-:W4:Y:S08]  /*0060*/  LDC.64 R2, c[0x0][0x210] ;  /* 0x00008400ff027b82 */ /* 0x000f300000000a00 */
[----:B------:R-:W5:Y:S08]  /*0070*/  LDC.64 R8, c[0x0][0x228] ;  /* 0x00008a00ff087b82 */ /* 0x000f700000000a00 */
[----:B------:R-:W5:Y:S01]  /*0080*/  LDC.64 R6, c[0x0][0x220] ;  /* 0x00008800ff067b82 */ /* 0x000f620000000a00 */
[----:B-1----:R-:W-:-:S04]  /*0090*/  LOP3.LUT R0, R14, 0x3, RZ, 0xc0, !PT ;  /* 0x000000030e007812 */ /* 0x002fc800078ec0ff */
[----:B---3--:R-:W-:-:S04]  /*00a0*/  LEA R11, R11, R0, 0x2 ;  /* 0x000000000b0b7211 */ /* 0x008fc800078e10ff */
[C---:B------:R-:W-:Y:S01]  /*00b0*/  ISETP.GE.AND P0, PT, R11.reuse, 0x4, PT ;  /* 0x000000040b00780c */ /* 0x040fe20003f06270 */
[----:B--2---:R-:W-:-:S12]  /*00c0*/  IMAD.WIDE R4, R11, 0x4, R4 ;  /* 0x000000040b047825 */ /* 0x004fd800078e0204 */
[----:B------:R1:W2:Y:S01]  /*00d0*/  @!P0 LDG.E R10, desc[UR4][R4.64] ;  /* 0x00000004040a8981 */ /* 0x0002a2000c1e1900 */
[----:B------:R-:W-:Y:S01]  /*00e0*/  HFMA2.MMA R15, -RZ, RZ, 0, 0 ;  /* 0x00000000ff0f7435 */ /* 0x000fe200000001ff */
[----:B------:R-:W-:Y:S01]  /*00f0*/  MOV R12, RZ ;  /* 0x000000ff000c7202 */ /* 0x000fe20000000f00 */
[----:B----4-:R-:W-:-:S04]  /*0100*/  IMAD.WIDE R2, R11, 0x4, R2 ;  /* 0x000000040b027825 */ /* 0x010fc800078e0202 */
[C---:B-----5:R-:W-:Y:S01]  /*0110*/  IMAD.WIDE R8, R11.reuse, 0x4, R8 ;  /* 0x000000040b087825 */ /* 0x060fe200078e0208 */
[----:B------:R3:W4:Y:S01]  /*0120*/  @!P0 LDG.E R12, desc[UR4][R2.64] ;  /* 0x00000004020c8981 */ /* 0x000722000c1e1900 */
[----:B------:R-:W-:Y:S01]  /*0130*/  MOV R0, RZ ;  /* 0x000000ff00007202 */ /* 0x000fe20000000f00 */
[----:B-1----:R-:W3:Y:S02]  /*0140*/  LDC.64 R4, c[0x0][0x230] ;  /* 0x00008c00ff047b82 */ /* 0x002ee40000000a00 */
[----:B------:R-:W5:Y:S01]  /*0150*/  @!P0 LDG.E R15, desc[UR4][R8.64] ;  /* 0x00000004080f8981 */ /* 0x000f62000c1e1900 */
[----:B0-----:R-:W-:-:S05]  /*0160*/  IMAD.WIDE R6, R11, 0x4, R6 ;  /* 0x000000040b067825 */ /* 0x001fca00078e0206 */
[----:B------:R-:W5:Y:S01]  /*0170*/  @!P0 LDG.E R0, desc[UR4][R6.64] ;  /* 0x0000000406008981 */ /* 0x000f62000c1e1900 */
[----:B---3--:R-:W-:Y:S01]  /*0180*/  IMAD.WIDE R2, R11, 0x4, R4 ;  /* 0x000000040b027825 */ /* 0x008fe200078e0204 */
[C---:B--2---:R-:W-:Y:S02]  /*0190*/  FSETP.GT.AND P0, PT, |R10|.reuse, 8.50705917302346158658e+37, PT ;  /* 0x7e8000000a00780b */ /* 0x044fe40003f04200 */
[----:B------:R-:W-:-:S11]  /*01a0*/  FSETP.GEU.AND P1, PT, |R10|, 1.175494350822287508e-38, PT ;  /* 0x008000000a00780b */ /* 0x000fd60003f2e200 */
[----:B------:R-:W-:Y:S01]  /*01b0*/  @P0 FMUL R10, R10, 0.25 ;  /* 0x3e8000000a0a0820 */ /* 0x000fe20000400000 */
[----:B----4-:R-:W-:Y:S01]  /*01c0*/  @P0 FMUL R12, R12, 0.25 ;  /* 0x3e8000000c0c0820 */ /* 0x010fe20000400000 */
[----:B-----5:R-:W-:Y:S01]  /*01d0*/  @P0 FMUL R15, R15, 0.25 ;  /* 0x3e8000000f0f0820 */ /* 0x020fe20000400000 */
[----:B------:R-:W-:Y:S01]  /*01e0*/  LOP3.LUT P0, RZ, R14, 0x1c, RZ, 0xc0, !PT ;  /* 0x0000001c0eff7812 */ /* 0x000fe2000780c0ff */
[----:B------:R-:W-:Y:S01]  /*01f0*/  @!P1 FMUL R10, R10, 16777216 ;  /* 0x4b8000000a0a9820 */ /* 0x000fe20000400000 */
[----:B------:R-:W-:Y:S01]  /*0200*/  @!P1 FMUL R12, R12, 16777216 ;  /* 0x4b8000000c0c9820 */ /* 0x000fe20000400000 */
[----:B------:R-:W-:Y:S01]  /*0210*/  @!P1 FMUL R15, R15, 16777216 ;  /* 0x4b8000000f0f9820 */ /* 0x000fe20000400000 */
[----:B------:R-:W-:Y:S01]  /*0220*/  ISETP.LT.AND P0, PT, R11, 0x4, !P0 ;  /* 0x000000040b00780c */ /* 0x000fe20004701270 */
[----:B------:R-:W0:Y:S02]  /*0230*/  MUFU.RCP R13, R10 ;  /* 0x0000000a000d7308 */ /* 0x000e240000001000 */
[C-C-:B0-----:R-:W-:Y:S01]  /*0240*/  FFMA R6, R13.reuse, R12, -R0.reuse ;  /* 0x0000000c0d067223 */ /* 0x141fe20000000800 */
[----:B------:R-:W-:-:S04]  /*0250*/  FFMA R13, R13, R15, -R0 ;  /* 0x0000000f0d0d7223 */ /* 0x000fc80000000800 */
[C---:B------:R-:W-:Y:S02]  /*0260*/  FSETP.NAN.AND P2, PT, R6.reuse, R6, PT ;  /* 0x000000060600720b */ /* 0x040fe40003f48000 */
[----:B------:R-:W-:-:S04]  /*0270*/  FSETP.GT.AND P1, PT, |R6|, |R13|, PT ;  /* 0x4000000d0600720b */ /* 0x000fc80003f24200 */
[----:B------:R-:W-:-:S04]  /*0280*/  FSEL R13, |R6|, |R13|, P1 ;  /* 0x4000000d060d7208 */ /* 0x000fc80000800200 */
[----:B------:R-:W-:Y:S01]  /*0290*/  FSEL R13, |R6|, R13, P2 ;  /* 0x0000000d060d7208 */ /* 0x000fe20001000200 */
[----:B------:R-:W-:Y:S06]  /*02a0*/  @!P0 EXIT ;  /* 0x000000000000894d */ /* 0x000fec0003800000 */
[----:B------:R-:W-:Y:S01]  /*02b0*/  STG.E desc[UR4][R2.64], R13 ;  /* 0x0000000d02007986 */ /* 0x000fe2000c101904 */
[----:B------:R-:W-:Y:S05]  /*02c0*/  EXIT ;  /* 0x000000000000794d */ /* 0x000fea0003800000 */
.L_x_0:
[----:B------:R-:W-:-:S00]  /*02d0*/  BRA `(.L_x_0) ;  /* 0xfffffffc00fc7947 */ /* 0x000fc0000383ffff */
[----:B------:R-:W-:-:S00]  /*02e0*/  NOP ;  /* 0x0000000000007918 */ /* 0x000fc00000000000 */
        /* <DEDUP_REMOVED lines=9> */
.L_x_1:


//--------------------- .nv.constant0.triton_poi_fused_abs_div_maximum_sub_2 --------------------------
	.section	.nv.constant0.triton_poi_fused_abs_div_maximum_sub_2,"a",@progbits
	.sectionflags	@""
	.align	4
.nv.constant0.triton_poi_fused_abs_div_maximum_sub_2:
	.zero		572
